//
// Generated by NVIDIA NVVM Compiler
//
// Compiler Build ID: CL-36424714
// Cuda compilation tools, release 13.0, V13.0.88
// Based on NVVM 20.0.0
//

.version 9.0
.target sm_100
.address_size 64

	// .globl	_Z24calculate_fitness_kernelP10IndividualPfPKiS3_S3_

.visible .entry _Z24calculate_fitness_kernelP10IndividualPfPKiS3_S3_(
	.param .u64 .ptr .align 1 _Z24calculate_fitness_kernelP10IndividualPfPKiS3_S3__param_0,
	.param .u64 .ptr .align 1 _Z24calculate_fitness_kernelP10IndividualPfPKiS3_S3__param_1,
	.param .u64 .ptr .align 1 _Z24calculate_fitness_kernelP10IndividualPfPKiS3_S3__param_2,
	.param .u64 .ptr .align 1 _Z24calculate_fitness_kernelP10IndividualPfPKiS3_S3__param_3,
	.param .u64 .ptr .align 1 _Z24calculate_fitness_kernelP10IndividualPfPKiS3_S3__param_4
)
{
	.reg .pred 	%p<3>;
	.reg .b32 	%r<66>;
	.reg .b32 	%f<3>;
	.reg .b64 	%rd<58>;

	ld.param.u64 	%rd4, [_Z24calculate_fitness_kernelP10IndividualPfPKiS3_S3__param_3];
	ld.param.u64 	%rd5, [_Z24calculate_fitness_kernelP10IndividualPfPKiS3_S3__param_4];
	mov.u32 	%r2, %ctaid.x;
	mov.u32 	%r3, %ntid.x;
	mov.u32 	%r4, %tid.x;
	mad.lo.s32 	%r1, %r2, %r3, %r4;
	setp.gt.s32 	%p1, %r1, 29;
	@%p1 bra 	$L__BB0_2;
	ld.param.u64 	%rd57, [_Z24calculate_fitness_kernelP10IndividualPfPKiS3_S3__param_2];
	ld.param.u64 	%rd56, [_Z24calculate_fitness_kernelP10IndividualPfPKiS3_S3__param_1];
	ld.param.u64 	%rd55, [_Z24calculate_fitness_kernelP10IndividualPfPKiS3_S3__param_0];
	cvta.to.global.u64 	%rd6, %rd5;
	cvta.to.global.u64 	%rd7, %rd56;
	cvta.to.global.u64 	%rd8, %rd4;
	cvta.to.global.u64 	%rd9, %rd57;
	cvta.to.global.u64 	%rd10, %rd55;
	mul.wide.s32 	%rd11, %r1, 48;
	add.s64 	%rd12, %rd10, %rd11;
	ld.global.u32 	%r5, [%rd12+4];
	ld.global.u32 	%r6, [%rd12+8];
	mad.lo.s32 	%r7, %r5, 10, %r6;
	mul.wide.s32 	%rd13, %r7, 4;
	add.s64 	%rd14, %rd9, %rd13;
	ld.global.u32 	%r8, [%rd14];
	ld.global.u32 	%r9, [%rd12+12];
	mad.lo.s32 	%r10, %r6, 10, %r9;
	mul.wide.s32 	%rd15, %r10, 4;
	add.s64 	%rd16, %rd9, %rd15;
	ld.global.u32 	%r11, [%rd16];
	add.s32 	%r12, %r11, %r8;
	ld.global.u32 	%r13, [%rd12+16];
	mad.lo.s32 	%r14, %r9, 10, %r13;
	mul.wide.s32 	%rd17, %r14, 4;
	add.s64 	%rd18, %rd9, %rd17;
	ld.global.u32 	%r15, [%rd18];
	add.s32 	%r16, %r15, %r12;
	ld.global.u32 	%r17, [%rd12+20];
	mad.lo.s32 	%r18, %r13, 10, %r17;
	mul.wide.s32 	%rd19, %r18, 4;
	add.s64 	%rd20, %rd9, %rd19;
	ld.global.u32 	%r19, [%rd20];
	add.s32 	%r20, %r19, %r16;
	ld.global.u32 	%r21, [%rd12+24];
	mad.lo.s32 	%r22, %r17, 10, %r21;
	mul.wide.s32 	%rd21, %r22, 4;
	add.s64 	%rd22, %rd9, %rd21;
	ld.global.u32 	%r23, [%rd22];
	add.s32 	%r24, %r23, %r20;
	ld.global.u32 	%r25, [%rd12+28];
	mad.lo.s32 	%r26, %r21, 10, %r25;
	mul.wide.s32 	%rd23, %r26, 4;
	add.s64 	%rd24, %rd9, %rd23;
	ld.global.u32 	%r27, [%rd24];
	add.s32 	%r28, %r27, %r24;
	ld.global.u32 	%r29, [%rd12+32];
	mad.lo.s32 	%r30, %r25, 10, %r29;
	mul.wide.s32 	%rd25, %r30, 4;
	add.s64 	%rd26, %rd9, %rd25;
	ld.global.u32 	%r31, [%rd26];
	add.s32 	%r32, %r31, %r28;
	ld.global.u32 	%r33, [%rd12+36];
	mad.lo.s32 	%r34, %r29, 10, %r33;
	mul.wide.s32 	%rd27, %r34, 4;
	add.s64 	%rd28, %rd9, %rd27;
	ld.global.u32 	%r35, [%rd28];
	add.s32 	%r36, %r35, %r32;
	ld.global.u32 	%r37, [%rd12+40];
	mad.lo.s32 	%r38, %r33, 10, %r37;
	mul.wide.s32 	%rd29, %r38, 4;
	add.s64 	%rd30, %rd9, %rd29;
	ld.global.u32 	%r39, [%rd30];
	add.s32 	%r40, %r39, %r36;
	mul.wide.s32 	%rd31, %r5, 4;
	add.s64 	%rd32, %rd8, %rd31;
	ld.global.u32 	%r41, [%rd32];
	mul.wide.s32 	%rd33, %r6, 4;
	add.s64 	%rd34, %rd8, %rd33;
	ld.global.u32 	%r42, [%rd34];
	add.s32 	%r43, %r42, %r41;
	mul.wide.s32 	%rd35, %r9, 4;
	add.s64 	%rd36, %rd8, %rd35;
	ld.global.u32 	%r44, [%rd36];
	add.s32 	%r45, %r44, %r43;
	mul.wide.s32 	%rd37, %r13, 4;
	add.s64 	%rd38, %rd8, %rd37;
	ld.global.u32 	%r46, [%rd38];
	add.s32 	%r47, %r46, %r45;
	mul.wide.s32 	%rd39, %r17, 4;
	add.s64 	%rd40, %rd8, %rd39;
	ld.global.u32 	%r48, [%rd40];
	add.s32 	%r49, %r48, %r47;
	mul.wide.s32 	%rd41, %r21, 4;
	add.s64 	%rd42, %rd8, %rd41;
	ld.global.u32 	%r50, [%rd42];
	add.s32 	%r51, %r50, %r49;
	mul.wide.s32 	%rd43, %r25, 4;
	add.s64 	%rd44, %rd8, %rd43;
	ld.global.u32 	%r52, [%rd44];
	add.s32 	%r53, %r52, %r51;
	mul.wide.s32 	%rd45, %r29, 4;
	add.s64 	%rd46, %rd8, %rd45;
	ld.global.u32 	%r54, [%rd46];
	add.s32 	%r55, %r54, %r53;
	mul.wide.s32 	%rd47, %r33, 4;
	add.s64 	%rd48, %rd8, %rd47;
	ld.global.u32 	%r56, [%rd48];
	add.s32 	%r57, %r56, %r55;
	mul.wide.s32 	%rd49, %r37, 4;
	add.s64 	%rd50, %rd8, %rd49;
	ld.global.u32 	%r58, [%rd50];
	add.s32 	%r59, %r58, %r57;
	ld.global.u32 	%r60, [%rd12];
	mul.wide.s32 	%rd51, %r60, 4;
	add.s64 	%rd52, %rd6, %rd51;
	ld.global.u32 	%r61, [%rd52];
	setp.gt.s32 	%p2, %r59, %r61;
	sub.s32 	%r62, %r59, %r61;
	mad.lo.s32 	%r63, %r62, 10, %r40;
	selp.b32 	%r64, %r63, %r40, %p2;
	add.s32 	%r65, %r64, 1;
	cvt.rn.f32.s32 	%f1, %r65;
	rcp.rn.f32 	%f2, %f1;
	mul.wide.s32 	%rd53, %r1, 4;
	add.s64 	%rd54, %rd7, %rd53;
	st.global.f32 	[%rd54], %f2;
$L__BB0_2:
	ret;

}


// ===== COMPILED SASS (sm_100) =====

	.target	sm_100

	.elftype	@"ET_EXEC"


//--------------------- .note.nv.tkinfo           --------------------------
	.section	.note.nv.tkinfo,"",@"SHT_NOTE"
	.sectionflags	@"SHF_NOTE_NV_TKINFO"
	.tkinfo
        /*0018*/ 	.word	0x00000002
        /*0030*/ 	.string	""
        /*0030*/ 	.string	"ptxas"
        /*0030*/ 	.string	"Cuda compilation tools, release 13.0, V13.0.88"
        /*0030*/ 	.string	"Build cuda_13.0.r13.0/compiler.36424714_0"
        /*0030*/ 	.string	"-arch sm_100 -m 64 "



//--------------------- .note.nv.cuinfo           --------------------------
	.section	.note.nv.cuinfo,"",@"SHT_NOTE"
	.sectionflags	@"SHF_NOTE_NV_CUINFO"
        /*0018*/ 	.short	0x0002
        /*001a*/ 	.short	0x0064
        /*001c*/ 	.short	0x0082
	.zero		2


//--------------------- .nv.info                  --------------------------
	.section	.nv.info,"",@"SHT_CUDA_INFO"
	.align	4


	//----- nvinfo : EIATTR_REGCOUNT
	.align		4
        /*0000*/ 	.byte	0x04, 0x2f
        /*0002*/ 	.short	(.L_1 - .L_0)
	.align		4
.L_0:
        /*0004*/ 	.word	index@(_Z24calculate_fitness_kernelP10IndividualPfPKiS3_S3_)
        /*0008*/ 	.word	0x00000020


	//----- nvinfo : EIATTR_FRAME_SIZE
	.align		4
.L_1:
        /*000c*/ 	.byte	0x04, 0x11
        /*000e*/ 	.short	(.L_3 - .L_2)
	.align		4
.L_2:
        /*0010*/ 	.word	index@($__internal_0_$__cuda_sm20_rcp_rn_f32_slowpath)
        /*0014*/ 	.word	0x00000000


	//----- nvinfo : EIATTR_FRAME_SIZE
	.align		4
.L_3:
        /*0018*/ 	.byte	0x04, 0x11
        /*001a*/ 	.short	(.L_5 - .L_4)
	.align		4
.L_4:
        /*001c*/ 	.word	index@(_Z24calculate_fitness_kernelP10IndividualPfPKiS3_S3_)
        /*0020*/ 	.word	0x00000000


	//----- nvinfo : EIATTR_MIN_STACK_SIZE
	.align		4
.L_5:
        /*0024*/ 	.byte	0x04, 0x12
        /*0026*/ 	.short	(.L_7 - .L_6)
	.align		4
.L_6:
        /*0028*/ 	.word	index@(_Z24calculate_fitness_kernelP10IndividualPfPKiS3_S3_)
        /*002c*/ 	.word	0x00000000
.L_7:


//--------------------- .nv.compat                --------------------------
	.section	.nv.compat,"",@"SHT_CUDA_COMPAT_INFO"
	.align	4
        /*0000*/ 	.byte	0x02, 0x09, 0x00, 0x00, 0x02, 0x02, 0x01, 0x00, 0x02, 0x05, 0x05, 0x00, 0x03, 0x07, 0x01, 0x01
        /*0010*/ 	.byte	0x02, 0x03, 0x00, 0x00, 0x02, 0x06, 0x01, 0x00, 0x04, 0x0b, 0x08, 0x00, 0x09, 0x00, 0x00, 0x00
        /*0020*/ 	.byte	0x00, 0x00, 0x00, 0x00


//--------------------- .nv.info._Z24calculate_fitness_kernelP10IndividualPfPKiS3_S3_ --------------------------
	.section	.nv.info._Z24calculate_fitness_kernelP10IndividualPfPKiS3_S3_,"",@"SHT_CUDA_INFO"
	.sectionflags	@""
	.align	4


	//----- nvinfo : EIATTR_CUDA_API_VERSION
	.align		4
        /*0000*/ 	.byte	0x04, 0x37
        /*0002*/ 	.short	(.L_9 - .L_8)
.L_8:
        /*0004*/ 	.word	0x00000082


	//----- nvinfo : EIATTR_KPARAM_INFO
	.align		4
.L_9:
        /*0008*/ 	.byte	0x04, 0x17
        /*000a*/ 	.short	(.L_11 - .L_10)
.L_10:
        /*000c*/ 	.word	0x00000000
        /*0010*/ 	.short	0x0004
        /*0012*/ 	.short	0x0020
        /*0014*/ 	.byte	0x00, 0xf5, 0x21, 0x00


	//----- nvinfo : EIATTR_KPARAM_INFO
	.align		4
.L_11:
        /*0018*/ 	.byte	0x04, 0x17
        /*001a*/ 	.short	(.L_13 - .L_12)
.L_12:
        /*001c*/ 	.word	0x00000000
        /*0020*/ 	.short	0x0003
        /*0022*/ 	.short	0x0018
        /*0024*/ 	.byte	0x00, 0xf5, 0x21, 0x00


	//----- nvinfo : EIATTR_KPARAM_INFO
	.align		4
.L_13:
        /*0028*/ 	.byte	0x04, 0x17
        /*002a*/ 	.short	(.L_15 - .L_14)
.L_14:
        /*002c*/ 	.word	0x00000000
        /*0030*/ 	.short	0x0002
        /*0032*/ 	.short	0x0010
        /*0034*/ 	.byte	0x00, 0xf5, 0x21, 0x00


	//----- nvinfo : EIATTR_KPARAM_INFO
	.align		4
.L_15:
        /*0038*/ 	.byte	0x04, 0x17
        /*003a*/ 	.short	(.L_17 - .L_16)
.L_16:
        /*003c*/ 	.word	0x00000000
        /*0040*/ 	.short	0x0001
        /*0042*/ 	.short	0x0008
        /*0044*/ 	.byte	0x00, 0xf5, 0x21, 0x00


	//----- nvinfo : EIATTR_KPARAM_INFO
	.align		4
.L_17:
        /*0048*/ 	.byte	0x04, 0x17
        /*004a*/ 	.short	(.L_19 - .L_18)
.L_18:
        /*004c*/ 	.word	0x00000000
        /*0050*/ 	.short	0x0000
        /*0052*/ 	.short	0x0000
        /*0054*/ 	.byte	0x00, 0xf5, 0x21, 0x00


	//----- nvinfo : EIATTR_SPARSE_MMA_MASK
	.align		4
.L_19:
        /*0058*/ 	.byte	0x03, 0x50
        /*005a*/ 	.short	0x0000


	//----- nvinfo : EIATTR_MAXREG_COUNT
	.align		4
        /*005c*/ 	.byte	0x03, 0x1b
        /*005e*/ 	.short	0x00ff


	//----- nvinfo : EIATTR_MERCURY_ISA_VERSION
	.align		4
        /*0060*/ 	.byte	0x03, 0x5f
        /*0062*/ 	.short	0x0101


	//----- nvinfo : EIATTR_VRC_CTA_INIT_COUNT
	.align		4
        /*0064*/ 	.byte	0x02, 0x4a
	.zero		1
	.zero		1


	//----- nvinfo : EIATTR_EXIT_INSTR_OFFSETS
	.align		4
        /*0068*/ 	.byte	0x04, 0x1c
        /*006a*/ 	.short	(.L_21 - .L_20)


	//   ....[0]....
.L_20:
        /*006c*/ 	.word	0x00000060


	//   ....[1]....
        /*0070*/ 	.word	0x00000680


	//----- nvinfo : EIATTR_CRS_STACK_SIZE
	.align		4
.L_21:
        /*0074*/ 	.byte	0x04, 0x1e
        /*0076*/ 	.short	(.L_23 - .L_22)
.L_22:
        /*0078*/ 	.word	0x00000000


	//----- nvinfo : EIATTR_CBANK_PARAM_SIZE
	.align		4
.L_23:
        /*007c*/ 	.byte	0x03, 0x19
        /*007e*/ 	.short	0x0028


	//----- nvinfo : EIATTR_PARAM_CBANK
	.align		4
        /*0080*/ 	.byte	0x04, 0x0a
        /*0082*/ 	.short	(.L_25 - .L_24)
	.align		4
.L_24:
        /*0084*/ 	.word	index@(.nv.constant0._Z24calculate_fitness_kernelP10IndividualPfPKiS3_S3_)
        /*0088*/ 	.short	0x0380
        /*008a*/ 	.short	0x0028


	//----- nvinfo : EIATTR_SW_WAR
	.align		4
.L_25:
        /*008c*/ 	.byte	0x04, 0x36
        /*008e*/ 	.short	(.L_27 - .L_26)
.L_26:
        /*0090*/ 	.word	0x00000008
.L_27:


//--------------------- .nv.callgraph             --------------------------
	.section	.nv.callgraph,"",@"SHT_CUDA_CALLGRAPH"
	.align	4
	.sectionentsize	8
	.align		4
        /*0000*/ 	.word	0x00000000
	.align		4
        /*0004*/ 	.word	0xffffffff
	.align		4
        /*0008*/ 	.word	0x00000000
	.align		4
        /*000c*/ 	.word	0xfffffffe
	.align		4
        /*0010*/ 	.word	0x00000000
	.align		4
        /*0014*/ 	.word	0xfffffffd
	.align		4
        /*0018*/ 	.word	0x00000000
	.align		4
        /*001c*/ 	.word	0xfffffffc


//--------------------- .text._Z24calculate_fitness_kernelP10IndividualPfPKiS3_S3_ --------------------------
	.section	.text._Z24calculate_fitness_kernelP10IndividualPfPKiS3_S3_,"ax",@progbits
	.align	128
        .global         _Z24calculate_fitness_kernelP10IndividualPfPKiS3_S3_
        .type           _Z24calculate_fitness_kernelP10IndividualPfPKiS3_S3_,@function
        .size           _Z24calculate_fitness_kernelP10IndividualPfPKiS3_S3_,(.L_x_8 - _Z24calculate_fitness_kernelP10IndividualPfPKiS3_S3_)
        .other          _Z24calculate_fitness_kernelP10IndividualPfPKiS3_S3_,@"STO_CUDA_ENTRY STV_DEFAULT"
_Z24calculate_fitness_kernelP10IndividualPfPKiS3_S3_:
.text._Z24calculate_fitness_kernelP10IndividualPfPKiS3_S3_:
[----:B------:R-:W-:Y:S01]  /*0000*/  LDC R1, c[0x0][0x37c] ;  /* 0x0000df00ff017b82 */ /* 0x000fe20000000800 */
[----:B------:R-:W0:Y:S07]  /*0010*/  S2R R3, SR_TID.X ;  /* 0x0000000000037919 */ /* 0x000e2e0000002100 */
[----:B------:R-:W0:Y:S08]  /*0020*/  S2UR UR4, SR_CTAID.X ;  /* 0x00000000000479c3 */ /* 0x000e300000002500 */
[----:B------:R-:W0:Y:S02]  /*0030*/  LDC R0, c[0x0][0x360] ;  /* 0x0000d800ff007b82 */ /* 0x000e240000000800 */
[----:B0-----:R-:W-:-:S05]  /*0040*/  IMAD R0, R0, UR4, R3 ;  /* 0x0000000400007c24 */ /* 0x001fca000f8e0203 */
[----:B------:R-:W-:-:S13]  /*0050*/  ISETP.GT.AND P0, PT, R0, 0x1d, PT ;  /* 0x0000001d0000780c */ /* 0x000fda0003f04270 */
[----:B------:R-:W-:Y:S05]  /*0060*/  @P0 EXIT ;  /* 0x000000000000094d */ /* 0x000fea0003800000 */
[----:B------:R-:W0:Y:S01]  /*0070*/  LDC.64 R2, c[0x0][0x380] ;  /* 0x0000e000ff027b82 */ /* 0x000e220000000a00 */
[----:B------:R-:W1:Y:S07]  /*0080*/  LDCU.64 UR4, c[0x0][0x358] ;  /* 0x00006b00ff0477ac */ /* 0x000e6e0008000a00 */
[----:B------:R-:W2:Y:S08]  /*0090*/  LDC.64 R14, c[0x0][0x390] ;  /* 0x0000e400ff0e7b82 */ /* 0x000eb00000000a00 */
[----:B------:R-:W3:Y:S01]  /*00a0*/  LDC.64 R18, c[0x0][0x398] ;  /* 0x0000e600ff127b82 */ /* 0x000ee20000000a00 */
[----:B0-----:R-:W-:-:S05]  /*00b0*/  IMAD.WIDE R2, R0, 0x30, R2 ;  /* 0x0000003000027825 */ /* 0x001fca00078e0202 */
[----:B-1----:R-:W4:Y:S04]  /*00c0*/  LDG.E R16, desc[UR4][R2.64+0x4] ;  /* 0x0000040402107981 */ /* 0x002f28000c1e1900 */
[----:B------:R-:W4:Y:S04]  /*00d0*/  LDG.E R25, desc[UR4][R2.64+0x8] ;  /* 0x0000080402197981 */ /* 0x000f28000c1e1900 */
[----:B------:R-:W5:Y:S04]  /*00e0*/  LDG.E R24, desc[UR4][R2.64+0xc] ;  /* 0x00000c0402187981 */ /* 0x000f68000c1e1900 */
[----:B------:R-:W3:Y:S04]  /*00f0*/  LDG.E R23, desc[UR4][R2.64+0x10] ;  /* 0x0000100402177981 */ /* 0x000ee8000c1e1900 */
[----:B------:R-:W3:Y:S04]  /*0100*/  LDG.E R22, desc[UR4][R2.64+0x14] ;  /* 0x0000140402167981 */ /* 0x000ee8000c1e1900 */
[----:B------:R-:W3:Y:S04]  /*0110*/  LDG.E R27, desc[UR4][R2.64+0x18] ;  /* 0x00001804021b7981 */ /* 0x000ee8000c1e1900 */
[----:B------:R-:W3:Y:S04]  /*0120*/  LDG.E R11, desc[UR4][R2.64+0x1c] ;  /* 0x00001c04020b7981 */ /* 0x000ee8000c1e1900 */
[----:B------:R-:W3:Y:S04]  /*0130*/  LDG.E R29, desc[UR4][R2.64+0x20] ;  /* 0x00002004021d7981 */ /* 0x000ee8000c1e1900 */
[----:B------:R-:W3:Y:S04]  /*0140*/  LDG.E R20, desc[UR4][R2.64+0x24] ;  /* 0x0000240402147981 */ /* 0x000ee8000c1e1900 */
[----:B------:R-:W3:Y:S04]  /*0150*/  LDG.E R21, desc[UR4][R2.64+0x28] ;  /* 0x0000280402157981 */ /* 0x000ee8000c1e1900 */
[----:B------:R0:W3:Y:S01]  /*0160*/  LDG.E R10, desc[UR4][R2.64] ;  /* 0x00000004020a7981 */ /* 0x0000e2000c1e1900 */
[----:B----4-:R-:W-:-:S02]  /*0170*/  IMAD R5, R16, 0xa, R25 ;  /* 0x0000000a10057824 */ /* 0x010fc400078e0219 */
[----:B-----5:R-:W-:Y:S02]  /*0180*/  IMAD R9, R25, 0xa, R24 ;  /* 0x0000000a19097824 */ /* 0x020fe400078e0218 */
[----:B--2---:R-:W-:-:S04]  /*0190*/  IMAD.WIDE R4, R5, 0x4, R14 ;  /* 0x0000000405047825 */ /* 0x004fc800078e020e */
[----:B---3--:R-:W-:Y:S01]  /*01a0*/  IMAD R13, R24, 0xa, R23 ;  /* 0x0000000a180d7824 */ /* 0x008fe200078e0217 */
[----:B------:R1:W2:Y:S01]  /*01b0*/  LDG.E R7, desc[UR4][R4.64] ;  /* 0x0000000404077981 */ /* 0x0002a2000c1e1900 */
[----:B------:R-:W-:Y:S02]  /*01c0*/  IMAD R17, R23, 0xa, R22 ;  /* 0x0000000a17117824 */ /* 0x000fe400078e0216 */
[----:B------:R-:W-:-:S04]  /*01d0*/  IMAD.WIDE R8, R9, 0x4, R14 ;  /* 0x0000000409087825 */ /* 0x000fc800078e020e */
[--C-:B0-----:R-:W-:Y:S02]  /*01e0*/  IMAD.WIDE R2, R17, 0x4, R14.reuse ;  /* 0x0000000411027825 */ /* 0x101fe400078e020e */
[----:B------:R-:W2:Y:S02]  /*01f0*/  LDG.E R9, desc[UR4][R8.64] ;  /* 0x0000000408097981 */ /* 0x000ea4000c1e1900 */
[----:B------:R-:W-:Y:S02]  /*0200*/  IMAD.WIDE R12, R13, 0x4, R14 ;  /* 0x000000040d0c7825 */ /* 0x000fe400078e020e */
[----:B------:R-:W3:Y:S02]  /*0210*/  LDG.E R6, desc[UR4][R2.64] ;  /* 0x0000000402067981 */ /* 0x000ee4000c1e1900 */
[----:B------:R-:W-:Y:S02]  /*0220*/  IMAD R17, R22, 0xa, R27 ;  /* 0x0000000a16117824 */ /* 0x000fe400078e021b */
[----:B------:R-:W-:-:S02]  /*0230*/  IMAD R26, R27, 0xa, R11 ;  /* 0x0000000a1b1a7824 */ /* 0x000fc400078e020b */
[----:B-1----:R-:W-:Y:S01]  /*0240*/  IMAD.WIDE R4, R17, 0x4, R14 ;  /* 0x0000000411047825 */ /* 0x002fe200078e020e */
[----:B------:R0:W2:Y:S03]  /*0250*/  LDG.E R8, desc[UR4][R12.64] ;  /* 0x000000040c087981 */ /* 0x0000a6000c1e1900 */
[----:B------:R-:W-:Y:S02]  /*0260*/  IMAD R28, R11, 0xa, R29 ;  /* 0x0000000a0b1c7824 */ /* 0x000fe400078e021d */
[----:B------:R-:W-:Y:S01]  /*0270*/  IMAD R17, R29, 0xa, R20 ;  /* 0x0000000a1d117824 */ /* 0x000fe200078e0214 */
[----:B------:R-:W3:Y:S01]  /*0280*/  LDG.E R5, desc[UR4][R4.64] ;  /* 0x0000000404057981 */ /* 0x000ee2000c1e1900 */
[----:B0-----:R-:W-:-:S04]  /*0290*/  IMAD.WIDE R12, R26, 0x4, R14 ;  /* 0x000000041a0c7825 */ /* 0x001fc800078e020e */
[----:B------:R-:W-:Y:S01]  /*02a0*/  IMAD.WIDE R2, R28, 0x4, R14 ;  /* 0x000000041c027825 */ /* 0x000fe200078e020e */
[----:B------:R0:W4:Y:S03]  /*02b0*/  LDG.E R4, desc[UR4][R12.64] ;  /* 0x000000040c047981 */ /* 0x000126000c1e1900 */
[----:B------:R-:W-:Y:S02]  /*02c0*/  IMAD R26, R20, 0xa, R21 ;  /* 0x0000000a141a7824 */ /* 0x000fe400078e0215 */
[----:B------:R-:W4:Y:S01]  /*02d0*/  LDG.E R3, desc[UR4][R2.64] ;  /* 0x0000000402037981 */ /* 0x000f22000c1e1900 */
[----:B0-----:R-:W-:-:S04]  /*02e0*/  IMAD.WIDE R12, R17, 0x4, R14 ;  /* 0x00000004110c7825 */ /* 0x001fc800078e020e */
[----:B------:R-:W-:Y:S02]  /*02f0*/  IMAD.WIDE R16, R16, 0x4, R18 ;  /* 0x0000000410107825 */ /* 0x000fe400078e0212 */
[----:B------:R-:W5:Y:S04]  /*0300*/  LDG.E R12, desc[UR4][R12.64] ;  /* 0x000000040c0c7981 */ /* 0x000f68000c1e1900 */
[----:B------:R0:W5:Y:S01]  /*0310*/  LDG.E R2, desc[UR4][R16.64] ;  /* 0x0000000410027981 */ /* 0x000162000c1e1900 */
[----:B------:R-:W-:-:S04]  /*0320*/  IMAD.WIDE R14, R26, 0x4, R14 ;  /* 0x000000041a0e7825 */ /* 0x000fc800078e020e */
[--C-:B------:R-:W-:Y:S02]  /*0330*/  IMAD.WIDE R28, R29, 0x4, R18.reuse ;  /* 0x000000041d1c7825 */ /* 0x100fe400078e0212 */
[----:B------:R-:W5:Y:S02]  /*0340*/  LDG.E R14, desc[UR4][R14.64] ;  /* 0x000000040e0e7981 */ /* 0x000f64000c1e1900 */
[--C-:B0-----:R-:W-:Y:S02]  /*0350*/  IMAD.WIDE R16, R25, 0x4, R18.reuse ;  /* 0x0000000419107825 */ /* 0x101fe400078e0212 */
[----:B------:R-:W5:Y:S02]  /*0360*/  LDG.E R28, desc[UR4][R28.64] ;  /* 0x000000041c1c7981 */ /* 0x000f64000c1e1900 */
[--C-:B------:R-:W-:Y:S02]  /*0370*/  IMAD.WIDE R24, R24, 0x4, R18.reuse ;  /* 0x0000000418187825 */ /* 0x100fe400078e0212 */
[----:B------:R0:W5:Y:S04]  /*0380*/  LDG.E R26, desc[UR4][R16.64] ;  /* 0x00000004101a7981 */ /* 0x000168000c1e1900 */
[----:B------:R-:W5:Y:S01]  /*0390*/  LDG.E R25, desc[UR4][R24.64] ;  /* 0x0000000418197981 */ /* 0x000f62000c1e1900 */
[----:B0-----:R-:W-:-:S04]  /*03a0*/  IMAD.WIDE R16, R23, 0x4, R18 ;  /* 0x0000000417107825 */ /* 0x001fc800078e0212 */
[--C-:B------:R-:W-:Y:S01]  /*03b0*/  IMAD.WIDE R22, R22, 0x4, R18.reuse ;  /* 0x0000000416167825 */ /* 0x100fe200078e0212 */
[----:B------:R0:W5:Y:S05]  /*03c0*/  LDG.E R24, desc[UR4][R16.64] ;  /* 0x0000000410187981 */ /* 0x00016a000c1e1900 */
[----:B------:R-:W5:Y:S01]  /*03d0*/  LDG.E R23, desc[UR4][R22.64] ;  /* 0x0000000416177981 */ /* 0x000f62000c1e1900 */
[----:B0-----:R-:W-:-:S05]  /*03e0*/  IMAD.WIDE R16, R27, 0x4, R18 ;  /* 0x000000041b107825 */ /* 0x001fca00078e0212 */
[----:B------:R0:W5:Y:S02]  /*03f0*/  LDG.E R22, desc[UR4][R16.64] ;  /* 0x0000000410167981 */ /* 0x000164000c1e1900 */
[----:B0-----:R-:W-:-:S05]  /*0400*/  IMAD.WIDE R16, R11, 0x4, R18 ;  /* 0x000000040b107825 */ /* 0x001fca00078e0212 */
[----:B------:R0:W5:Y:S02]  /*0410*/  LDG.E R11, desc[UR4][R16.64] ;  /* 0x00000004100b7981 */ /* 0x000164000c1e1900 */
[----:B0-----:R-:W-:-:S04]  /*0420*/  IMAD.WIDE R16, R20, 0x4, R18 ;  /* 0x0000000414107825 */ /* 0x001fc800078e0212 */
[----:B------:R-:W-:Y:S01]  /*0430*/  IMAD.WIDE R18, R21, 0x4, R18 ;  /* 0x0000000415127825 */ /* 0x000fe200078e0212 */
[----:B------:R-:W5:Y:S01]  /*0440*/  LDG.E R27, desc[UR4][R16.64] ;  /* 0x00000004101b7981 */ /* 0x000f62000c1e1900 */
[----:B------:R-:W0:Y:S04]  /*0450*/  LDC.64 R20, c[0x0][0x3a0] ;  /* 0x0000e800ff147b82 */ /* 0x000e280000000a00 */
[----:B------:R-:W5:Y:S01]  /*0460*/  LDG.E R18, desc[UR4][R18.64] ;  /* 0x0000000412127981 */ /* 0x000f62000c1e1900 */
[----:B0-----:R-:W-:-:S06]  /*0470*/  IMAD.WIDE R20, R10, 0x4, R20 ;  /* 0x000000040a147825 */ /* 0x001fcc00078e0214 */
[----:B------:R-:W5:Y:S01]  /*0480*/  LDG.E R20, desc[UR4][R20.64] ;  /* 0x0000000414147981 */ /* 0x000f62000c1e1900 */
[----:B------:R-:W-:Y:S01]  /*0490*/  BSSY.RECONVERGENT B0, `(.L_x_0) ;  /* 0x000001b000007945 */ /* 0x000fe20003800200 */
[----:B--2---:R-:W-:-:S04]  /*04a0*/  IADD3 R7, PT, PT, R8, R9, R7 ;  /* 0x0000000908077210 */ /* 0x004fc80007ffe007 */
[----:B---3--:R-:W-:-:S04]  /*04b0*/  IADD3 R5, PT, PT, R5, R6, R7 ;  /* 0x0000000605057210 */ /* 0x008fc80007ffe007 */
[----:B----4-:R-:W-:Y:S02]  /*04c0*/  IADD3 R3, PT, PT, R3, R4, R5 ;  /* 0x0000000403037210 */ /* 0x010fe40007ffe005 */
[----:B-----5:R-:W-:-:S04]  /*04d0*/  IADD3 R2, PT, PT, R25, R26, R2 ;  /* 0x0000001a19027210 */ /* 0x020fc80007ffe002 */
[----:B------:R-:W-:Y:S02]  /*04e0*/  IADD3 R2, PT, PT, R23, R24, R2 ;  /* 0x0000001817027210 */ /* 0x000fe40007ffe002 */
[----:B------:R-:W-:Y:S02]  /*04f0*/  IADD3 R3, PT, PT, R14, R12, R3 ;  /* 0x0000000c0e037210 */ /* 0x000fe40007ffe003 */
[----:B------:R-:W-:-:S04]  /*0500*/  IADD3 R2, PT, PT, R11, R22, R2 ;  /* 0x000000160b027210 */ /* 0x000fc80007ffe002 */
[----:B------:R-:W-:-:S04]  /*0510*/  IADD3 R27, PT, PT, R27, R28, R2 ;  /* 0x0000001c1b1b7210 */ /* 0x000fc80007ffe002 */
[----:B------:R-:W-:-:S04]  /*0520*/  IADD3 R27, PT, PT, R27, R18, RZ ;  /* 0x000000121b1b7210 */ /* 0x000fc80007ffe0ff */
[CC--:B------:R-:W-:Y:S02]  /*0530*/  ISETP.GT.AND P0, PT, R27.reuse, R20.reuse, PT ;  /* 0x000000141b00720c */ /* 0x0c0fe40003f04270 */
[----:B------:R-:W-:-:S11]  /*0540*/  IADD3 R20, PT, PT, R27, -R20, RZ ;  /* 0x800000141b147210 */ /* 0x000fd60007ffe0ff */
[----:B------:R-:W-:-:S05]  /*0550*/  @P0 IMAD R3, R20, 0xa, R3 ;  /* 0x0000000a14030824 */ /* 0x000fca00078e0203 */
[----:B------:R-:W-:-:S04]  /*0560*/  IADD3 R3, PT, PT, R3, 0x1, RZ ;  /* 0x0000000103037810 */ /* 0x000fc80007ffe0ff */
[----:B------:R-:W-:-:S04]  /*0570*/  I2FP.F32.S32 R2, R3 ;  /* 0x0000000300027245 */ /* 0x000fc80000201400 */
[----:B------:R-:W-:-:S04]  /*0580*/  IADD3 R3, PT, PT, R2, 0x1800000, RZ ;  /* 0x0180000002037810 */ /* 0x000fc80007ffe0ff */
[----:B------:R-:W-:-:S04]  /*0590*/  LOP3.LUT R3, R3, 0x7f800000, RZ, 0xc0, !PT ;  /* 0x7f80000003037812 */ /* 0x000fc800078ec0ff */
[----:B------:R-:W-:-:S13]  /*05a0*/  ISETP.GT.U32.AND P0, PT, R3, 0x1ffffff, PT ;  /* 0x01ffffff0300780c */ /* 0x000fda0003f04070 */
[----:B------:R-:W-:Y:S05]  /*05b0*/  @P0 BRA `(.L_x_1) ;  /* 0x0000000000100947 */ /* 0x000fea0003800000 */
[----:B------:R-:W-:-:S07]  /*05c0*/  MOV R4, 0x5e0 ;  /* 0x000005e000047802 */ /* 0x000fce0000000f00 */
[----:B------:R-:W-:Y:S05]  /*05d0*/  CALL.REL.NOINC `($__internal_0_$__cuda_sm20_rcp_rn_f32_slowpath) ;  /* 0x00000000002c7944 */ /* 0x000fea0003c00000 */
[----:B------:R-:W-:Y:S01]  /*05e0*/  IMAD.MOV.U32 R5, RZ, RZ, R2 ;  /* 0x000000ffff057224 */ /* 0x000fe200078e0002 */
[----:B------:R-:W-:Y:S06]  /*05f0*/  BRA `(.L_x_2) ;  /* 0x0000000000107947 */ /* 0x000fec0003800000 */
.L_x_1:
[----:B------:R-:W0:Y:S02]  /*0600*/  MUFU.RCP R5, R2 ;  /* 0x0000000200057308 */ /* 0x000e240000001000 */
[----:B0-----:R-:W-:-:S04]  /*0610*/  FFMA R3, R2, R5, -1 ;  /* 0xbf80000002037423 */ /* 0x001fc80000000005 */
[----:B------:R-:W-:-:S04]  /*0620*/  FADD.FTZ R4, -R3, -RZ ;  /* 0x800000ff03047221 */ /* 0x000fc80000010100 */
[----:B------:R-:W-:-:S07]  /*0630*/  FFMA R5, R5, R4, R5 ;  /* 0x0000000405057223 */ /* 0x000fce0000000005 */
.L_x_2:
[----:B------:R-:W-:Y:S05]  /*0640*/  BSYNC.RECONVERGENT B0 ;  /* 0x0000000000007941 */ /* 0x000fea0003800200 */
.L_x_0:
[----:B------:R-:W0:Y:S02]  /*0650*/  LDC.64 R2, c[0x0][0x388] ;  /* 0x0000e200ff027b82 */ /* 0x000e240000000a00 */
[----:B0-----:R-:W-:-:S05]  /*0660*/  IMAD.WIDE R2, R0, 0x4, R2 ;  /* 0x0000000400027825 */ /* 0x001fca00078e0202 */
[----:B------:R-:W-:Y:S01]  /*0670*/  STG.E desc[UR4][R2.64], R5 ;  /* 0x0000000502007986 */ /* 0x000fe2000c101904 */
[----:B------:R-:W-:Y:S05]  /*0680*/  EXIT ;  /* 0x000000000000794d */ /* 0x000fea0003800000 */
        .weak           $__internal_0_$__cuda_sm20_rcp_rn_f32_slowpath
        .type           $__internal_0_$__cuda_sm20_rcp_rn_f32_slowpath,@function
        .size           $__internal_0_$__cuda_sm20_rcp_rn_f32_slowpath,(.L_x_8 - $__internal_0_$__cuda_sm20_rcp_rn_f32_slowpath)
$__internal_0_$__cuda_sm20_rcp_rn_f32_slowpath:
[----:B------:R-:W-:Y:S01]  /*0690*/  SHF.L.U32 R3, R2, 0x1, RZ ;  /* 0x0000000102037819 */ /* 0x000fe200000006ff */
[----:B------:R-:W-:Y:S03]  /*06a0*/  BSSY.RECONVERGENT B1, `(.L_x_3) ;  /* 0x0000030000017945 */ /* 0x000fe60003800200 */
[----:B------:R-:W-:-:S04]  /*06b0*/  SHF.R.U32.HI R3, RZ, 0x18, R3 ;  /* 0x00000018ff037819 */ /* 0x000fc80000011603 */
[----:B------:R-:W-:-:S13]  /*06c0*/  ISETP.NE.U32.AND P0, PT, R3, RZ, PT ;  /* 0x000000ff0300720c */ /* 0x000fda0003f05070 */
[----:B------:R-:W-:Y:S05]  /*06d0*/  @P0 BRA `(.L_x_4) ;  /* 0x0000000000280947 */ /* 0x000fea0003800000 */
[----:B------:R-:W-:-:S04]  /*06e0*/  SHF.L.U32 R3, R2, 0x1, RZ ;  /* 0x0000000102037819 */ /* 0x000fc800000006ff */
[----:B------:R-:W-:-:S13]  /*06f0*/  ISETP.NE.AND P0, PT, R3, RZ, PT ;  /* 0x000000ff0300720c */ /* 0x000fda0003f05270 */
[----:B------:R-:W-:Y:S01]  /*0700*/  @P0 FFMA R6, R2, 1.84467440737095516160e+19, RZ ;  /* 0x5f80000002060823 */ /* 0x000fe200000000ff */
[----:B------:R-:W-:Y:S08]  /*0710*/  @!P0 MUFU.RCP R5, R2 ;  /* 0x0000000200058308 */ /* 0x000ff00000001000 */
[----:B------:R-:W0:Y:S02]  /*0720*/  @P0 MUFU.RCP R3, R6 ;  /* 0x0000000600030308 */ /* 0x000e240000001000 */
[----:B0-----:R-:W-:-:S04]  /*0730*/  @P0 FFMA R7, R6, R3, -1 ;  /* 0xbf80000006070423 */ /* 0x001fc80000000003 */
[----:B------:R-:W-:-:S04]  /*0740*/  @P0 FADD.FTZ R8, -R7, -RZ ;  /* 0x800000ff07080221 */ /* 0x000fc80000010100 */
[----:B------:R-:W-:-:S04]  /*0750*/  @P0 FFMA R3, R3, R8, R3 ;  /* 0x0000000803030223 */ /* 0x000fc80000000003 */
[----:B------:R-:W-:Y:S01]  /*0760*/  @P0 FFMA R5, R3, 1.84467440737095516160e+19, RZ ;  /* 0x5f80000003050823 */ /* 0x000fe200000000ff */
[----:B------:R-:W-:Y:S06]  /*0770*/  BRA `(.L_x_5) ;  /* 0x0000000000887947 */ /* 0x000fec0003800000 */
.L_x_4:
[----:B------:R-:W-:-:S04]  /*0780*/  IADD3 R5, PT, PT, R3, -0xfd, RZ ;  /* 0xffffff0303057810 */ /* 0x000fc80007ffe0ff */
[----:B------:R-:W-:-:S13]  /*0790*/  ISETP.GT.U32.AND P0, PT, R5, 0x1, PT ;  /* 0x000000010500780c */ /* 0x000fda0003f04070 */
[----:B------:R-:W-:Y:S05]  /*07a0*/  @P0 BRA `(.L_x_6) ;  /* 0x0000000000780947 */ /* 0x000fea0003800000 */
[----:B------:R-:W-:Y:S01]  /*07b0*/  LOP3.LUT R6, R2, 0x7fffff, RZ, 0xc0, !PT ;  /* 0x007fffff02067812 */ /* 0x000fe200078ec0ff */
[----:B------:R-:W-:Y:S01]  /*07c0*/  IMAD.MOV.U32 R10, RZ, RZ, 0x3 ;  /* 0x00000003ff0a7424 */ /* 0x000fe200078e00ff */
[----:B------:R-:W-:Y:S02]  /*07d0*/  IADD3 R3, PT, PT, R3, -0xfc, RZ ;  /* 0xffffff0403037810 */ /* 0x000fe40007ffe0ff */
[----:B------:R-:W-:Y:S02]  /*07e0*/  LOP3.LUT R6, R6, 0x3f800000, RZ, 0xfc, !PT ;  /* 0x3f80000006067812 */ /* 0x000fe400078efcff */
[----:B------:R-:W-:Y:S02]  /*07f0*/  SHF.L.U32 R11, R10, R5, RZ ;  /* 0x000000050a0b7219 */ /* 0x000fe400000006ff */
[----:B------:R-:W0:Y:S02]  /*0800*/  MUFU.RCP R7, R6 ;  /* 0x0000000600077308 */ /* 0x000e240000001000 */
[----:B0-----:R-:W-:-:S04]  /*0810*/  FFMA R8, R6, R7, -1 ;  /* 0xbf80000006087423 */ /* 0x001fc80000000007 */
[----:B------:R-:W-:-:S04]  /*0820*/  FADD.FTZ R8, -R8, -RZ ;  /* 0x800000ff08087221 */ /* 0x000fc80000010100 */
[CCC-:B------:R-:W-:Y:S01]  /*0830*/  FFMA.RM R9, R7.reuse, R8.reuse, R7.reuse ;  /* 0x0000000807097223 */ /* 0x1c0fe20000004007 */
[----:B------:R-:W-:-:S04]  /*0840*/  FFMA.RP R8, R7, R8, R7 ;  /* 0x0000000807087223 */ /* 0x000fc80000008007 */
[C---:B------:R-:W-:Y:S02]  /*0850*/  LOP3.LUT R7, R9.reuse, 0x7fffff, RZ, 0xc0, !PT ;  /* 0x007fffff09077812 */ /* 0x040fe400078ec0ff */
[----:B------:R-:W-:Y:S02]  /*0860*/  FSETP.NEU.FTZ.AND P0, PT, R9, R8, PT ;  /* 0x000000080900720b */ /* 0x000fe40003f1d000 */
[----:B------:R-:W-:Y:S02]  /*0870*/  LOP3.LUT R8, R7, 0x800000, RZ, 0xfc, !PT ;  /* 0x0080000007087812 */ /* 0x000fe400078efcff */
[----:B------:R-:W-:Y:S02]  /*0880*/  SEL R7, RZ, 0xffffffff, !P0 ;  /* 0xffffffffff077807 */ /* 0x000fe40004000000 */
[----:B------:R-:W-:Y:S02]  /*0890*/  LOP3.LUT R6, R11, R8, RZ, 0xc0, !PT ;  /* 0x000000080b067212 */ /* 0x000fe400078ec0ff */
[----:B------:R-:W-:-:S02]  /*08a0*/  IADD3 R7, PT, PT, -R7, RZ, RZ ;  /* 0x000000ff07077210 */ /* 0x000fc40007ffe1ff */
[-C--:B------:R-:W-:Y:S02]  /*08b0*/  SHF.R.U32.HI R6, RZ, R5.reuse, R6 ;  /* 0x00000005ff067219 */ /* 0x080fe40000011606 */
[--C-:B------:R-:W-:Y:S02]  /*08c0*/  LOP3.LUT P1, RZ, R7, R5, R8.reuse, 0xf8, !PT ;  /* 0x0000000507ff7212 */ /* 0x100fe4000782f808 */
[C---:B------:R-:W-:Y:S02]  /*08d0*/  LOP3.LUT P0, RZ, R6.reuse, 0x1, RZ, 0xc0, !PT ;  /* 0x0000000106ff7812 */ /* 0x040fe4000780c0ff */
[----:B------:R-:W-:Y:S02]  /*08e0*/  LOP3.LUT P2, RZ, R6, 0x2, RZ, 0xc0, !PT ;  /* 0x0000000206ff7812 */ /* 0x000fe4000784c0ff */
[----:B------:R-:W-:Y:S02]  /*08f0*/  SHF.R.U32.HI R3, RZ, R3, R8 ;  /* 0x00000003ff037219 */ /* 0x000fe40000011608 */
[----:B------:R-:W-:-:S02]  /*0900*/  PLOP3.LUT P0, PT, P0, P1, P2, 0xe0, 0x0 ;  /* 0x000000000000781c */ /* 0x000fc40000703c20 */
[----:B------:R-:W-:Y:S02]  /*0910*/  LOP3.LUT P1, RZ, R2, 0x7fffff, RZ, 0xc0, !PT ;  /* 0x007fffff02ff7812 */ /* 0x000fe4000782c0ff */
[----:B------:R-:W-:-:S04]  /*0920*/  SEL R5, RZ, 0x1, !P0 ;  /* 0x00000001ff057807 */ /* 0x000fc80004000000 */
[----:B------:R-:W-:-:S04]  /*0930*/  IADD3 R5, PT, PT, -R5, RZ, RZ ;  /* 0x000000ff05057210 */ /* 0x000fc80007ffe1ff */
[----:B------:R-:W-:-:S13]  /*0940*/  ISETP.GE.AND P0, PT, R5, RZ, PT ;  /* 0x000000ff0500720c */ /* 0x000fda0003f06270 */
[----:B------:R-:W-:-:S05]  /*0950*/  @!P0 VIADD R3, R3, 0x1 ;  /* 0x0000000103038836 */ /* 0x000fca0000000000 */
[----:B------:R-:W-:-:S04]  /*0960*/  @!P1 SHF.L.U32 R3, R3, 0x1, RZ ;  /* 0x0000000103039819 */ /* 0x000fc800000006ff */
[----:B------:R-:W-:Y:S01]  /*0970*/  LOP3.LUT R5, R3, 0x80000000, R2, 0xf8, !PT ;  /* 0x8000000003057812 */ /* 0x000fe200078ef802 */
[----:B------:R-:W-:Y:S06]  /*0980*/  BRA `(.L_x_5) ;  /* 0x0000000000047947 */ /* 0x000fec0003800000 */
.L_x_6:
[----:B------:R0:W1:Y:S02]  /*0990*/  MUFU.RCP R5, R2 ;  /* 0x0000000200057308 */ /* 0x0000640000001000 */
.L_x_5:
[----:B------:R-:W-:Y:S05]  /*09a0*/  BSYNC.RECONVERGENT B1 ;  /* 0x0000000000017941 */ /* 0x000fea0003800200 */
.L_x_3:
[----:B01----:R-:W-:Y:S01]  /*09b0*/  MOV R2, R5 ;  /* 0x0000000500027202 */ /* 0x003fe20000000f00 */
[----:B------:R-:W-:-:S04]  /*09c0*/  HFMA2 R5, -RZ, RZ, 0, 0 ;  /* 0x00000000ff057431 */ /* 0x000fc800000001ff */
[----:B------:R-:W-:Y:S05]  /*09d0*/  RET.REL.NODEC R4 `(_Z24calculate_fitness_kernelP10IndividualPfPKiS3_S3_) ;  /* 0xfffffff404887950 */ /* 0x000fea0003c3ffff */
.L_x_7:
[----:B------:R-:W-:-:S00]  /*09e0*/  BRA `(.L_x_7) ;  /* 0xfffffffc00fc7947 */ /* 0x000fc0000383ffff */
[----:B------:R-:W-:-:S00]  /*09f0*/  NOP ;  /* 0x0000000000007918 */ /* 0x000fc00000000000 */
        /* <DEDUP_REMOVED lines=8> */
.L_x_8:


//--------------------- .nv.shared.reserved.0     --------------------------
	.section	.nv.shared.reserved.0,"aw",@nobits
	.weak		__nv_reservedSMEM_offset_0_alias
	.size		__nv_reservedSMEM_offset_0_alias, 0, 64
	.other		__nv_reservedSMEM_offset_0_alias,@"STO_CUDA_RESERVED_SHARED STV_DEFAULT"
__nv_reservedSMEM_offset_0_alias:
	.zero		0
	.zero		64


//--------------------- .nv.constant0._Z24calculate_fitness_kernelP10IndividualPfPKiS3_S3_ --------------------------
	.section	.nv.constant0._Z24calculate_fitness_kernelP10IndividualPfPKiS3_S3_,"a",@progbits
	.sectionflags	@""
	.align	4
.nv.constant0._Z24calculate_fitness_kernelP10IndividualPfPKiS3_S3_:
	.zero		936


//--------------------- SYMBOLS --------------------------

	.type		.nv.reservedSmem.offset0,@object
	.size		.nv.reservedSmem.offset0,0x4
